//
// Generated by NVIDIA NVVM Compiler
//
// Compiler Build ID: CL-36424714
// Cuda compilation tools, release 13.0, V13.0.88
// Based on NVVM 20.0.0
//

.version 9.0
.target sm_100
.address_size 64

	// .globl	_Z17bitonicSortKernelPiiii

.visible .entry _Z17bitonicSortKernelPiiii(
	.param .u64 .ptr .align 1 _Z17bitonicSortKernelPiiii_param_0,
	.param .u32 _Z17bitonicSortKernelPiiii_param_1,
	.param .u32 _Z17bitonicSortKernelPiiii_param_2,
	.param .u32 _Z17bitonicSortKernelPiiii_param_3
)
{
	.reg .pred 	%p<8>;
	.reg .b32 	%r<14>;
	.reg .b64 	%rd<11>;

	ld.param.u64 	%rd6, [_Z17bitonicSortKernelPiiii_param_0];
	ld.param.u32 	%r7, [_Z17bitonicSortKernelPiiii_param_1];
	ld.param.u32 	%r8, [_Z17bitonicSortKernelPiiii_param_2];
	ld.param.u32 	%r9, [_Z17bitonicSortKernelPiiii_param_3];
	cvta.to.global.u64 	%rd1, %rd6;
	mov.u32 	%r10, %tid.x;
	mov.u32 	%r11, %ctaid.x;
	mov.u32 	%r12, %ntid.x;
	mad.lo.s32 	%r1, %r11, %r12, %r10;
	setp.ge.s32 	%p1, %r1, %r7;
	@%p1 bra 	$L__BB0_7;
	xor.b32  	%r2, %r9, %r1;
	setp.ge.s32 	%p2, %r2, %r7;
	setp.ge.s32 	%p3, %r1, %r2;
	or.pred  	%p4, %p2, %p3;
	@%p4 bra 	$L__BB0_7;
	and.b32  	%r13, %r8, %r1;
	setp.ne.s32 	%p5, %r13, 0;
	@%p5 bra 	$L__BB0_5;
	mul.wide.s32 	%rd9, %r1, 4;
	add.s64 	%rd2, %rd1, %rd9;
	ld.global.u32 	%r3, [%rd2];
	mul.wide.s32 	%rd10, %r2, 4;
	add.s64 	%rd3, %rd1, %rd10;
	ld.global.u32 	%r4, [%rd3];
	setp.le.s32 	%p7, %r3, %r4;
	@%p7 bra 	$L__BB0_7;
	st.global.u32 	[%rd2], %r4;
	st.global.u32 	[%rd3], %r3;
	bra.uni 	$L__BB0_7;
$L__BB0_5:
	mul.wide.s32 	%rd7, %r1, 4;
	add.s64 	%rd4, %rd1, %rd7;
	ld.global.u32 	%r5, [%rd4];
	mul.wide.s32 	%rd8, %r2, 4;
	add.s64 	%rd5, %rd1, %rd8;
	ld.global.u32 	%r6, [%rd5];
	setp.ge.s32 	%p6, %r5, %r6;
	@%p6 bra 	$L__BB0_7;
	st.global.u32 	[%rd4], %r6;
	st.global.u32 	[%rd5], %r5;
$L__BB0_7:
	ret;

}


// ===== COMPILED SASS (sm_100) =====

	.target	sm_100

	.elftype	@"ET_EXEC"


//--------------------- .note.nv.tkinfo           --------------------------
	.section	.note.nv.tkinfo,"",@"SHT_NOTE"
	.sectionflags	@"SHF_NOTE_NV_TKINFO"
	.tkinfo
        /*0018*/ 	.word	0x00000002
        /*0030*/ 	.string	""
        /*0030*/ 	.string	"ptxas"
        /*0030*/ 	.string	"Cuda compilation tools, release 13.0, V13.0.88"
        /*0030*/ 	.string	"Build cuda_13.0.r13.0/compiler.36424714_0"
        /*0030*/ 	.string	"-arch sm_100 -m 64 "



//--------------------- .note.nv.cuinfo           --------------------------
	.section	.note.nv.cuinfo,"",@"SHT_NOTE"
	.sectionflags	@"SHF_NOTE_NV_CUINFO"
        /*0018*/ 	.short	0x0002
        /*001a*/ 	.short	0x0064
        /*001c*/ 	.short	0x0082
	.zero		2


//--------------------- .nv.info                  --------------------------
	.section	.nv.info,"",@"SHT_CUDA_INFO"
	.align	4


	//----- nvinfo : EIATTR_REGCOUNT
	.align		4
        /*0000*/ 	.byte	0x04, 0x2f
        /*0002*/ 	.short	(.L_1 - .L_0)
	.align		4
.L_0:
        /*0004*/ 	.word	index@(_Z17bitonicSortKernelPiiii)
        /*0008*/ 	.word	0x0000000c


	//----- nvinfo : EIATTR_FRAME_SIZE
	.align		4
.L_1:
        /*000c*/ 	.byte	0x04, 0x11
        /*000e*/ 	.short	(.L_3 - .L_2)
	.align		4
.L_2:
        /*0010*/ 	.word	index@(_Z17bitonicSortKernelPiiii)
        /*0014*/ 	.word	0x00000000


	//----- nvinfo : EIATTR_MIN_STACK_SIZE
	.align		4
.L_3:
        /*0018*/ 	.byte	0x04, 0x12
        /*001a*/ 	.short	(.L_5 - .L_4)
	.align		4
.L_4:
        /*001c*/ 	.word	index@(_Z17bitonicSortKernelPiiii)
        /*0020*/ 	.word	0x00000000
.L_5:


//--------------------- .nv.compat                --------------------------
	.section	.nv.compat,"",@"SHT_CUDA_COMPAT_INFO"
	.align	4
        /*0000*/ 	.byte	0x02, 0x09, 0x00, 0x00, 0x02, 0x02, 0x01, 0x00, 0x02, 0x05, 0x05, 0x00, 0x03, 0x07, 0x01, 0x01
        /*0010*/ 	.byte	0x02, 0x03, 0x00, 0x00, 0x02, 0x06, 0x01, 0x00, 0x04, 0x0b, 0x08, 0x00, 0x09, 0x00, 0x00, 0x00
        /*0020*/ 	.byte	0x00, 0x00, 0x00, 0x00


//--------------------- .nv.info._Z17bitonicSortKernelPiiii --------------------------
	.section	.nv.info._Z17bitonicSortKernelPiiii,"",@"SHT_CUDA_INFO"
	.sectionflags	@""
	.align	4


	//----- nvinfo : EIATTR_CUDA_API_VERSION
	.align		4
        /*0000*/ 	.byte	0x04, 0x37
        /*0002*/ 	.short	(.L_7 - .L_6)
.L_6:
        /*0004*/ 	.word	0x00000082


	//----- nvinfo : EIATTR_KPARAM_INFO
	.align		4
.L_7:
        /*0008*/ 	.byte	0x04, 0x17
        /*000a*/ 	.short	(.L_9 - .L_8)
.L_8:
        /*000c*/ 	.word	0x00000000
        /*0010*/ 	.short	0x0003
        /*0012*/ 	.short	0x0010
        /*0014*/ 	.byte	0x00, 0xf0, 0x11, 0x00


	//----- nvinfo : EIATTR_KPARAM_INFO
	.align		4
.L_9:
        /*0018*/ 	.byte	0x04, 0x17
        /*001a*/ 	.short	(.L_11 - .L_10)
.L_10:
        /*001c*/ 	.word	0x00000000
        /*0020*/ 	.short	0x0002
        /*0022*/ 	.short	0x000c
        /*0024*/ 	.byte	0x00, 0xf0, 0x11, 0x00


	//----- nvinfo : EIATTR_KPARAM_INFO
	.align		4
.L_11:
        /*0028*/ 	.byte	0x04, 0x17
        /*002a*/ 	.short	(.L_13 - .L_12)
.L_12:
        /*002c*/ 	.word	0x00000000
        /*0030*/ 	.short	0x0001
        /*0032*/ 	.short	0x0008
        /*0034*/ 	.byte	0x00, 0xf0, 0x11, 0x00


	//----- nvinfo : EIATTR_KPARAM_INFO
	.align		4
.L_13:
        /*0038*/ 	.byte	0x04, 0x17
        /*003a*/ 	.short	(.L_15 - .L_14)
.L_14:
        /*003c*/ 	.word	0x00000000
        /*0040*/ 	.short	0x0000
        /*0042*/ 	.short	0x0000
        /*0044*/ 	.byte	0x00, 0xf5, 0x21, 0x00


	//----- nvinfo : EIATTR_SPARSE_MMA_MASK
	.align		4
.L_15:
        /*0048*/ 	.byte	0x03, 0x50
        /*004a*/ 	.short	0x0000


	//----- nvinfo : EIATTR_MAXREG_COUNT
	.align		4
        /*004c*/ 	.byte	0x03, 0x1b
        /*004e*/ 	.short	0x00ff


	//----- nvinfo : EIATTR_MERCURY_ISA_VERSION
	.align		4
        /*0050*/ 	.byte	0x03, 0x5f
        /*0052*/ 	.short	0x0101


	//----- nvinfo : EIATTR_VRC_CTA_INIT_COUNT
	.align		4
        /*0054*/ 	.byte	0x02, 0x4a
	.zero		1
	.zero		1


	//----- nvinfo : EIATTR_EXIT_INSTR_OFFSETS
	.align		4
        /*0058*/ 	.byte	0x04, 0x1c
        /*005a*/ 	.short	(.L_17 - .L_16)


	//   ....[0]....
.L_16:
        /*005c*/ 	.word	0x00000070


	//   ....[1]....
        /*0060*/ 	.word	0x000000c0


	//   ....[2]....
        /*0064*/ 	.word	0x00000170


	//   ....[3]....
        /*0068*/ 	.word	0x000001a0


	//   ....[4]....
        /*006c*/ 	.word	0x00000210


	//   ....[5]....
        /*0070*/ 	.word	0x00000240


	//----- nvinfo : EIATTR_CRS_STACK_SIZE
	.align		4
.L_17:
        /*0074*/ 	.byte	0x04, 0x1e
        /*0076*/ 	.short	(.L_19 - .L_18)
.L_18:
        /*0078*/ 	.word	0x00000000


	//----- nvinfo : EIATTR_CBANK_PARAM_SIZE
	.align		4
.L_19:
        /*007c*/ 	.byte	0x03, 0x19
        /*007e*/ 	.short	0x0014


	//----- nvinfo : EIATTR_PARAM_CBANK
	.align		4
        /*0080*/ 	.byte	0x04, 0x0a
        /*0082*/ 	.short	(.L_21 - .L_20)
	.align		4
.L_20:
        /*0084*/ 	.word	index@(.nv.constant0._Z17bitonicSortKernelPiiii)
        /*0088*/ 	.short	0x0380
        /*008a*/ 	.short	0x0014


	//----- nvinfo : EIATTR_SW_WAR
	.align		4
.L_21:
        /*008c*/ 	.byte	0x04, 0x36
        /*008e*/ 	.short	(.L_23 - .L_22)
.L_22:
        /*0090*/ 	.word	0x00000008
.L_23:


//--------------------- .nv.callgraph             --------------------------
	.section	.nv.callgraph,"",@"SHT_CUDA_CALLGRAPH"
	.align	4
	.sectionentsize	8
	.align		4
        /*0000*/ 	.word	0x00000000
	.align		4
        /*0004*/ 	.word	0xffffffff
	.align		4
        /*0008*/ 	.word	0x00000000
	.align		4
        /*000c*/ 	.word	0xfffffffe
	.align		4
        /*0010*/ 	.word	0x00000000
	.align		4
        /*0014*/ 	.word	0xfffffffd
	.align		4
        /*0018*/ 	.word	0x00000000
	.align		4
        /*001c*/ 	.word	0xfffffffc


//--------------------- .text._Z17bitonicSortKernelPiiii --------------------------
	.section	.text._Z17bitonicSortKernelPiiii,"ax",@progbits
	.align	128
        .global         _Z17bitonicSortKernelPiiii
        .type           _Z17bitonicSortKernelPiiii,@function
        .size           _Z17bitonicSortKernelPiiii,(.L_x_2 - _Z17bitonicSortKernelPiiii)
        .other          _Z17bitonicSortKernelPiiii,@"STO_CUDA_ENTRY STV_DEFAULT"
_Z17bitonicSortKernelPiiii:
.text._Z17bitonicSortKernelPiiii:
[----:B------:R-:W-:Y:S01]  /*0000*/  LDC R1, c[0x0][0x37c] ;  /* 0x0000df00ff017b82 */ /* 0x000fe20000000800 */
[----:B------:R-:W0:Y:S07]  /*0010*/  S2R R7, SR_TID.X ;  /* 0x0000000000077919 */ /* 0x000e2e0000002100 */
[----:B------:R-:W0:Y:S01]  /*0020*/  S2UR UR4, SR_CTAID.X ;  /* 0x00000000000479c3 */ /* 0x000e220000002500 */
[----:B------:R-:W1:Y:S07]  /*0030*/  LDCU UR5, c[0x0][0x388] ;  /* 0x00007100ff0577ac */ /* 0x000e6e0008000800 */
[----:B------:R-:W0:Y:S02]  /*0040*/  LDC R0, c[0x0][0x360] ;  /* 0x0000d800ff007b82 */ /* 0x000e240000000800 */
[----:B0-----:R-:W-:-:S05]  /*0050*/  IMAD R7, R0, UR4, R7 ;  /* 0x0000000400077c24 */ /* 0x001fca000f8e0207 */
[----:B-1----:R-:W-:-:S13]  /*0060*/  ISETP.GE.AND P0, PT, R7, UR5, PT ;  /* 0x0000000507007c0c */ /* 0x002fda000bf06270 */
[----:B------:R-:W-:Y:S05]  /*0070*/  @P0 EXIT ;  /* 0x000000000000094d */ /* 0x000fea0003800000 */
[----:B------:R-:W0:Y:S02]  /*0080*/  LDCU UR4, c[0x0][0x390] ;  /* 0x00007200ff0477ac */ /* 0x000e240008000800 */
[----:B0-----:R-:W-:-:S04]  /*0090*/  LOP3.LUT R9, R7, UR4, RZ, 0x3c, !PT ;  /* 0x0000000407097c12 */ /* 0x001fc8000f8e3cff */
[----:B------:R-:W-:-:S04]  /*00a0*/  ISETP.GE.AND P0, PT, R7, R9, PT ;  /* 0x000000090700720c */ /* 0x000fc80003f06270 */
[----:B------:R-:W-:-:S13]  /*00b0*/  ISETP.GE.OR P0, PT, R9, UR5, P0 ;  /* 0x0000000509007c0c */ /* 0x000fda0008706670 */
[----:B------:R-:W-:Y:S05]  /*00c0*/  @P0 EXIT ;  /* 0x000000000000094d */ /* 0x000fea0003800000 */
[----:B------:R-:W0:Y:S02]  /*00d0*/  LDCU UR4, c[0x0][0x38c] ;  /* 0x00007180ff0477ac */ /* 0x000e240008000800 */
[----:B0-----:R-:W-:Y:S01]  /*00e0*/  LOP3.LUT P0, RZ, R7, UR4, RZ, 0xc0, !PT ;  /* 0x0000000407ff7c12 */ /* 0x001fe2000f80c0ff */
[----:B------:R-:W0:-:S12]  /*00f0*/  LDCU.64 UR4, c[0x0][0x358] ;  /* 0x00006b00ff0477ac */ /* 0x000e180008000a00 */
[----:B------:R-:W-:Y:S05]  /*0100*/  @P0 BRA `(.L_x_0) ;  /* 0x0000000000280947 */ /* 0x000fea0003800000 */
[----:B------:R-:W1:Y:S02]  /*0110*/  LDC.64 R4, c[0x0][0x380] ;  /* 0x0000e000ff047b82 */ /* 0x000e640000000a00 */
[----:B-1----:R-:W-:-:S04]  /*0120*/  IMAD.WIDE R2, R7, 0x4, R4 ;  /* 0x0000000407027825 */ /* 0x002fc800078e0204 */
[----:B------:R-:W-:Y:S01]  /*0130*/  IMAD.WIDE R4, R9, 0x4, R4 ;  /* 0x0000000409047825 */ /* 0x000fe200078e0204 */
[----:B0-----:R-:W2:Y:S04]  /*0140*/  LDG.E R7, desc[UR4][R2.64] ;  /* 0x0000000402077981 */ /* 0x001ea8000c1e1900 */
[----:B------:R-:W2:Y:S02]  /*0150*/  LDG.E R0, desc[UR4][R4.64] ;  /* 0x0000000404007981 */ /* 0x000ea4000c1e1900 */
[----:B--2---:R-:W-:-:S13]  /*0160*/  ISETP.GT.AND P0, PT, R7, R0, PT ;  /* 0x000000000700720c */ /* 0x004fda0003f04270 */
[----:B------:R-:W-:Y:S05]  /*0170*/  @!P0 EXIT ;  /* 0x000000000000894d */ /* 0x000fea0003800000 */
[----:B------:R-:W-:Y:S04]  /*0180*/  STG.E desc[UR4][R2.64], R0 ;  /* 0x0000000002007986 */ /* 0x000fe8000c101904 */
[----:B------:R-:W-:Y:S01]  /*0190*/  STG.E desc[UR4][R4.64], R7 ;  /* 0x0000000704007986 */ /* 0x000fe2000c101904 */
[----:B------:R-:W-:Y:S05]  /*01a0*/  EXIT ;  /* 0x000000000000794d */ /* 0x000fea0003800000 */
.L_x_0:
[----:B------:R-:W1:Y:S02]  /*01b0*/  LDC.64 R2, c[0x0][0x380] ;  /* 0x0000e000ff027b82 */ /* 0x000e640000000a00 */
[----:B-1----:R-:W-:-:S04]  /*01c0*/  IMAD.WIDE R4, R7, 0x4, R2 ;  /* 0x0000000407047825 */ /* 0x002fc800078e0202 */
[----:B------:R-:W-:Y:S01]  /*01d0*/  IMAD.WIDE R2, R9, 0x4, R2 ;  /* 0x0000000409027825 */ /* 0x000fe200078e0202 */
[----:B0-----:R-:W2:Y:S04]  /*01e0*/  LDG.E R7, desc[UR4][R4.64] ;  /* 0x0000000404077981 */ /* 0x001ea8000c1e1900 */
[----:B------:R-:W2:Y:S02]  /*01f0*/  LDG.E R0, desc[UR4][R2.64] ;  /* 0x0000000402007981 */ /* 0x000ea4000c1e1900 */
[----:B--2---:R-:W-:-:S13]  /*0200*/  ISETP.GE.AND P0, PT, R7, R0, PT ;  /* 0x000000000700720c */ /* 0x004fda0003f06270 */
[----:B------:R-:W-:Y:S05]  /*0210*/  @P0 EXIT ;  /* 0x000000000000094d */ /* 0x000fea0003800000 */
[----:B------:R-:W-:Y:S04]  /*0220*/  STG.E desc[UR4][R4.64], R0 ;  /* 0x0000000004007986 */ /* 0x000fe8000c101904 */
[----:B------:R-:W-:Y:S01]  /*0230*/  STG.E desc[UR4][R2.64], R7 ;  /* 0x0000000702007986 */ /* 0x000fe2000c101904 */
[----:B------:R-:W-:Y:S05]  /*0240*/  EXIT ;  /* 0x000000000000794d */ /* 0x000fea0003800000 */
.L_x_1:
[----:B------:R-:W-:-:S00]  /*0250*/  BRA `(.L_x_1) ;  /* 0xfffffffc00fc7947 */ /* 0x000fc0000383ffff */
[----:B------:R-:W-:-:S00]  /*0260*/  NOP ;  /* 0x0000000000007918 */ /* 0x000fc00000000000 */
        /* <DEDUP_REMOVED lines=9> */
.L_x_2:


//--------------------- .nv.shared.reserved.0     --------------------------
	.section	.nv.shared.reserved.0,"aw",@nobits
	.weak		__nv_reservedSMEM_offset_0_alias
	.size		__nv_reservedSMEM_offset_0_alias, 0, 64
	.other		__nv_reservedSMEM_offset_0_alias,@"STO_CUDA_RESERVED_SHARED STV_DEFAULT"
__nv_reservedSMEM_offset_0_alias:
	.zero		0
	.zero		64


//--------------------- .nv.constant0._Z17bitonicSortKernelPiiii --------------------------
	.section	.nv.constant0._Z17bitonicSortKernelPiiii,"a",@progbits
	.sectionflags	@""
	.align	4
.nv.constant0._Z17bitonicSortKernelPiiii:
	.zero		916


//--------------------- SYMBOLS --------------------------

	.type		.nv.reservedSmem.offset0,@object
	.size		.nv.reservedSmem.offset0,0x4
